//
// Generated by NVIDIA NVVM Compiler
//
// Compiler Build ID: CL-36424714
// Cuda compilation tools, release 13.0, V13.0.88
// Based on NVVM 20.0.0
//

.version 9.0
.target sm_100
.address_size 64

	// .globl	_Z6kernelPiS_S_i

.visible .entry _Z6kernelPiS_S_i(
	.param .u64 .ptr .align 1 _Z6kernelPiS_S_i_param_0,
	.param .u64 .ptr .align 1 _Z6kernelPiS_S_i_param_1,
	.param .u64 .ptr .align 1 _Z6kernelPiS_S_i_param_2,
	.param .u32 _Z6kernelPiS_S_i_param_3
)
{
	.reg .pred 	%p<10>;
	.reg .b32 	%r<150>;
	.reg .b64 	%rd<49>;

	ld.param.u64 	%rd4, [_Z6kernelPiS_S_i_param_0];
	ld.param.u64 	%rd5, [_Z6kernelPiS_S_i_param_1];
	ld.param.u64 	%rd6, [_Z6kernelPiS_S_i_param_2];
	ld.param.u32 	%r58, [_Z6kernelPiS_S_i_param_3];
	cvta.to.global.u64 	%rd1, %rd5;
	cvta.to.global.u64 	%rd2, %rd4;
	cvta.to.global.u64 	%rd3, %rd6;
	mov.u32 	%r59, %ctaid.x;
	mov.u32 	%r60, %ntid.x;
	mov.u32 	%r61, %tid.x;
	mad.lo.s32 	%r1, %r59, %r60, %r61;
	mov.u32 	%r62, %ctaid.y;
	mov.u32 	%r63, %ntid.y;
	mul.lo.s32 	%r2, %r62, %r63;
	mov.u32 	%r3, %tid.y;
	add.s32 	%r64, %r2, %r3;
	max.s32 	%r65, %r1, %r64;
	setp.ge.s32 	%p1, %r65, %r58;
	mov.b32 	%r148, 0;
	@%p1 bra 	$L__BB0_13;
	mul.lo.s32 	%r5, %r58, %r1;
	and.b32  	%r6, %r58, 7;
	setp.lt.u32 	%p2, %r58, 8;
	mov.b32 	%r143, 0;
	mov.u32 	%r148, %r143;
	@%p2 bra 	$L__BB0_4;
	and.b32  	%r143, %r58, 2147483640;
	neg.s32 	%r137, %r143;
	add.s32 	%r69, %r3, %r58;
	add.s32 	%r136, %r69, %r2;
	shl.b32 	%r10, %r58, 3;
	shl.b32 	%r70, %r58, 1;
	add.s32 	%r135, %r64, %r70;
	mad.lo.s32 	%r134, %r58, 3, %r64;
	shl.b32 	%r71, %r58, 2;
	add.s32 	%r133, %r64, %r71;
	mad.lo.s32 	%r132, %r58, 5, %r64;
	mad.lo.s32 	%r131, %r58, 6, %r64;
	mad.lo.s32 	%r130, %r58, 7, %r64;
	mov.b32 	%r148, 0;
	mov.u32 	%r128, %r5;
	mov.u32 	%r129, %r64;
$L__BB0_3:
	.pragma "nounroll";
	mul.wide.s32 	%rd7, %r128, 4;
	add.s64 	%rd8, %rd2, %rd7;
	ld.global.u32 	%r72, [%rd8];
	mul.wide.u32 	%rd9, %r129, 4;
	add.s64 	%rd10, %rd1, %rd9;
	ld.global.u32 	%r73, [%rd10];
	mad.lo.s32 	%r74, %r73, %r72, %r148;
	ld.global.u32 	%r75, [%rd8+4];
	mul.wide.u32 	%rd11, %r136, 4;
	add.s64 	%rd12, %rd1, %rd11;
	ld.global.u32 	%r76, [%rd12];
	mad.lo.s32 	%r77, %r76, %r75, %r74;
	ld.global.u32 	%r78, [%rd8+8];
	mul.wide.u32 	%rd13, %r135, 4;
	add.s64 	%rd14, %rd1, %rd13;
	ld.global.u32 	%r79, [%rd14];
	mad.lo.s32 	%r80, %r79, %r78, %r77;
	ld.global.u32 	%r81, [%rd8+12];
	mul.wide.u32 	%rd15, %r134, 4;
	add.s64 	%rd16, %rd1, %rd15;
	ld.global.u32 	%r82, [%rd16];
	mad.lo.s32 	%r83, %r82, %r81, %r80;
	ld.global.u32 	%r84, [%rd8+16];
	mul.wide.u32 	%rd17, %r133, 4;
	add.s64 	%rd18, %rd1, %rd17;
	ld.global.u32 	%r85, [%rd18];
	mad.lo.s32 	%r86, %r85, %r84, %r83;
	ld.global.u32 	%r87, [%rd8+20];
	mul.wide.u32 	%rd19, %r132, 4;
	add.s64 	%rd20, %rd1, %rd19;
	ld.global.u32 	%r88, [%rd20];
	mad.lo.s32 	%r89, %r88, %r87, %r86;
	ld.global.u32 	%r90, [%rd8+24];
	mul.wide.u32 	%rd21, %r131, 4;
	add.s64 	%rd22, %rd1, %rd21;
	ld.global.u32 	%r91, [%rd22];
	mad.lo.s32 	%r92, %r91, %r90, %r89;
	ld.global.u32 	%r93, [%rd8+28];
	mul.wide.u32 	%rd23, %r130, 4;
	add.s64 	%rd24, %rd1, %rd23;
	ld.global.u32 	%r94, [%rd24];
	mad.lo.s32 	%r148, %r94, %r93, %r92;
	add.s32 	%r137, %r137, 8;
	add.s32 	%r136, %r136, %r10;
	add.s32 	%r135, %r135, %r10;
	add.s32 	%r134, %r134, %r10;
	add.s32 	%r133, %r133, %r10;
	add.s32 	%r132, %r132, %r10;
	add.s32 	%r131, %r131, %r10;
	add.s32 	%r130, %r130, %r10;
	add.s32 	%r129, %r129, %r10;
	add.s32 	%r128, %r128, 8;
	setp.ne.s32 	%p3, %r137, 0;
	@%p3 bra 	$L__BB0_3;
$L__BB0_4:
	setp.eq.s32 	%p4, %r6, 0;
	@%p4 bra 	$L__BB0_12;
	and.b32  	%r42, %r58, 3;
	setp.lt.u32 	%p5, %r6, 4;
	@%p5 bra 	$L__BB0_7;
	add.s32 	%r96, %r143, %r5;
	mul.wide.s32 	%rd25, %r96, 4;
	add.s64 	%rd26, %rd2, %rd25;
	ld.global.u32 	%r97, [%rd26];
	mad.lo.s32 	%r98, %r143, %r58, %r64;
	mul.wide.u32 	%rd27, %r98, 4;
	add.s64 	%rd28, %rd1, %rd27;
	ld.global.u32 	%r99, [%rd28];
	mad.lo.s32 	%r100, %r99, %r97, %r148;
	ld.global.u32 	%r101, [%rd26+4];
	add.s32 	%r102, %r98, %r58;
	mul.wide.u32 	%rd29, %r102, 4;
	add.s64 	%rd30, %rd1, %rd29;
	ld.global.u32 	%r103, [%rd30];
	mad.lo.s32 	%r104, %r103, %r101, %r100;
	ld.global.u32 	%r105, [%rd26+8];
	add.s32 	%r106, %r102, %r58;
	mul.wide.u32 	%rd31, %r106, 4;
	add.s64 	%rd32, %rd1, %rd31;
	ld.global.u32 	%r107, [%rd32];
	mad.lo.s32 	%r108, %r107, %r105, %r104;
	ld.global.u32 	%r109, [%rd26+12];
	add.s32 	%r110, %r106, %r58;
	mul.wide.u32 	%rd33, %r110, 4;
	add.s64 	%rd34, %rd1, %rd33;
	ld.global.u32 	%r111, [%rd34];
	mad.lo.s32 	%r148, %r111, %r109, %r108;
	add.s32 	%r143, %r143, 4;
$L__BB0_7:
	setp.eq.s32 	%p6, %r42, 0;
	@%p6 bra 	$L__BB0_12;
	setp.eq.s32 	%p7, %r42, 1;
	@%p7 bra 	$L__BB0_10;
	add.s32 	%r113, %r143, %r5;
	mul.wide.s32 	%rd35, %r113, 4;
	add.s64 	%rd36, %rd2, %rd35;
	ld.global.u32 	%r114, [%rd36];
	mad.lo.s32 	%r115, %r143, %r58, %r64;
	mul.wide.u32 	%rd37, %r115, 4;
	add.s64 	%rd38, %rd1, %rd37;
	ld.global.u32 	%r116, [%rd38];
	mad.lo.s32 	%r117, %r116, %r114, %r148;
	ld.global.u32 	%r118, [%rd36+4];
	add.s32 	%r119, %r115, %r58;
	mul.wide.u32 	%rd39, %r119, 4;
	add.s64 	%rd40, %rd1, %rd39;
	ld.global.u32 	%r120, [%rd40];
	mad.lo.s32 	%r148, %r120, %r118, %r117;
	add.s32 	%r143, %r143, 2;
$L__BB0_10:
	and.b32  	%r121, %r58, 1;
	setp.eq.b32 	%p8, %r121, 1;
	not.pred 	%p9, %p8;
	@%p9 bra 	$L__BB0_12;
	add.s32 	%r122, %r143, %r5;
	mul.wide.s32 	%rd41, %r122, 4;
	add.s64 	%rd42, %rd2, %rd41;
	ld.global.u32 	%r123, [%rd42];
	mad.lo.s32 	%r124, %r143, %r58, %r64;
	mul.wide.u32 	%rd43, %r124, 4;
	add.s64 	%rd44, %rd1, %rd43;
	ld.global.u32 	%r125, [%rd44];
	mad.lo.s32 	%r148, %r125, %r123, %r148;
$L__BB0_12:
	add.s32 	%r126, %r5, %r64;
	mul.wide.s32 	%rd45, %r126, 4;
	add.s64 	%rd46, %rd3, %rd45;
	st.global.u32 	[%rd46], %r148;
$L__BB0_13:
	mad.lo.s32 	%r127, %r58, %r1, %r64;
	mul.wide.s32 	%rd47, %r127, 4;
	add.s64 	%rd48, %rd3, %rd47;
	st.global.u32 	[%rd48], %r148;
	ret;

}


// ===== COMPILED SASS (sm_100) =====

	.target	sm_100

	.elftype	@"ET_EXEC"


//--------------------- .note.nv.tkinfo           --------------------------
	.section	.note.nv.tkinfo,"",@"SHT_NOTE"
	.sectionflags	@"SHF_NOTE_NV_TKINFO"
	.tkinfo
        /*0018*/ 	.word	0x00000002
        /*0030*/ 	.string	""
        /*0030*/ 	.string	"ptxas"
        /*0030*/ 	.string	"Cuda compilation tools, release 13.0, V13.0.88"
        /*0030*/ 	.string	"Build cuda_13.0.r13.0/compiler.36424714_0"
        /*0030*/ 	.string	"-arch sm_100 -m 64 "



//--------------------- .note.nv.cuinfo           --------------------------
	.section	.note.nv.cuinfo,"",@"SHT_NOTE"
	.sectionflags	@"SHF_NOTE_NV_CUINFO"
        /*0018*/ 	.short	0x0002
        /*001a*/ 	.short	0x0064
        /*001c*/ 	.short	0x0082
	.zero		2


//--------------------- .nv.info                  --------------------------
	.section	.nv.info,"",@"SHT_CUDA_INFO"
	.align	4


	//----- nvinfo : EIATTR_REGCOUNT
	.align		4
        /*0000*/ 	.byte	0x04, 0x2f
        /*0002*/ 	.short	(.L_1 - .L_0)
	.align		4
.L_0:
        /*0004*/ 	.word	index@(_Z6kernelPiS_S_i)
        /*0008*/ 	.word	0x00000020


	//----- nvinfo : EIATTR_FRAME_SIZE
	.align		4
.L_1:
        /*000c*/ 	.byte	0x04, 0x11
        /*000e*/ 	.short	(.L_3 - .L_2)
	.align		4
.L_2:
        /*0010*/ 	.word	index@(_Z6kernelPiS_S_i)
        /*0014*/ 	.word	0x00000000


	//----- nvinfo : EIATTR_MIN_STACK_SIZE
	.align		4
.L_3:
        /*0018*/ 	.byte	0x04, 0x12
        /*001a*/ 	.short	(.L_5 - .L_4)
	.align		4
.L_4:
        /*001c*/ 	.word	index@(_Z6kernelPiS_S_i)
        /*0020*/ 	.word	0x00000000
.L_5:


//--------------------- .nv.compat                --------------------------
	.section	.nv.compat,"",@"SHT_CUDA_COMPAT_INFO"
	.align	4
        /*0000*/ 	.byte	0x02, 0x09, 0x00, 0x00, 0x02, 0x02, 0x01, 0x00, 0x02, 0x05, 0x05, 0x00, 0x03, 0x07, 0x01, 0x01
        /*0010*/ 	.byte	0x02, 0x03, 0x00, 0x00, 0x02, 0x06, 0x01, 0x00, 0x04, 0x0b, 0x08, 0x00, 0x09, 0x00, 0x00, 0x00
        /*0020*/ 	.byte	0x00, 0x00, 0x00, 0x00


//--------------------- .nv.info._Z6kernelPiS_S_i --------------------------
	.section	.nv.info._Z6kernelPiS_S_i,"",@"SHT_CUDA_INFO"
	.sectionflags	@""
	.align	4


	//----- nvinfo : EIATTR_CUDA_API_VERSION
	.align		4
        /*0000*/ 	.byte	0x04, 0x37
        /*0002*/ 	.short	(.L_7 - .L_6)
.L_6:
        /*0004*/ 	.word	0x00000082


	//----- nvinfo : EIATTR_KPARAM_INFO
	.align		4
.L_7:
        /*0008*/ 	.byte	0x04, 0x17
        /*000a*/ 	.short	(.L_9 - .L_8)
.L_8:
        /*000c*/ 	.word	0x00000000
        /*0010*/ 	.short	0x0003
        /*0012*/ 	.short	0x0018
        /*0014*/ 	.byte	0x00, 0xf0, 0x11, 0x00


	//----- nvinfo : EIATTR_KPARAM_INFO
	.align		4
.L_9:
        /*0018*/ 	.byte	0x04, 0x17
        /*001a*/ 	.short	(.L_11 - .L_10)
.L_10:
        /*001c*/ 	.word	0x00000000
        /*0020*/ 	.short	0x0002
        /*0022*/ 	.short	0x0010
        /*0024*/ 	.byte	0x00, 0xf5, 0x21, 0x00


	//----- nvinfo : EIATTR_KPARAM_INFO
	.align		4
.L_11:
        /*0028*/ 	.byte	0x04, 0x17
        /*002a*/ 	.short	(.L_13 - .L_12)
.L_12:
        /*002c*/ 	.word	0x00000000
        /*0030*/ 	.short	0x0001
        /*0032*/ 	.short	0x0008
        /*0034*/ 	.byte	0x00, 0xf5, 0x21, 0x00


	//----- nvinfo : EIATTR_KPARAM_INFO
	.align		4
.L_13:
        /*0038*/ 	.byte	0x04, 0x17
        /*003a*/ 	.short	(.L_15 - .L_14)
.L_14:
        /*003c*/ 	.word	0x00000000
        /*0040*/ 	.short	0x0000
        /*0042*/ 	.short	0x0000
        /*0044*/ 	.byte	0x00, 0xf5, 0x21, 0x00


	//----- nvinfo : EIATTR_SPARSE_MMA_MASK
	.align		4
.L_15:
        /*0048*/ 	.byte	0x03, 0x50
        /*004a*/ 	.short	0x0000


	//----- nvinfo : EIATTR_MAXREG_COUNT
	.align		4
        /*004c*/ 	.byte	0x03, 0x1b
        /*004e*/ 	.short	0x00ff


	//----- nvinfo : EIATTR_MERCURY_ISA_VERSION
	.align		4
        /*0050*/ 	.byte	0x03, 0x5f
        /*0052*/ 	.short	0x0101


	//----- nvinfo : EIATTR_VRC_CTA_INIT_COUNT
	.align		4
        /*0054*/ 	.byte	0x02, 0x4a
	.zero		1
	.zero		1


	//----- nvinfo : EIATTR_EXIT_INSTR_OFFSETS
	.align		4
        /*0058*/ 	.byte	0x04, 0x1c
        /*005a*/ 	.short	(.L_17 - .L_16)


	//   ....[0]....
.L_16:
        /*005c*/ 	.word	0x00000960


	//----- nvinfo : EIATTR_CRS_STACK_SIZE
	.align		4
.L_17:
        /*0060*/ 	.byte	0x04, 0x1e
        /*0062*/ 	.short	(.L_19 - .L_18)
.L_18:
        /*0064*/ 	.word	0x00000000


	//----- nvinfo : EIATTR_CBANK_PARAM_SIZE
	.align		4
.L_19:
        /*0068*/ 	.byte	0x03, 0x19
        /*006a*/ 	.short	0x001c


	//----- nvinfo : EIATTR_PARAM_CBANK
	.align		4
        /*006c*/ 	.byte	0x04, 0x0a
        /*006e*/ 	.short	(.L_21 - .L_20)
	.align		4
.L_20:
        /*0070*/ 	.word	index@(.nv.constant0._Z6kernelPiS_S_i)
        /*0074*/ 	.short	0x0380
        /*0076*/ 	.short	0x001c


	//----- nvinfo : EIATTR_SW_WAR
	.align		4
.L_21:
        /*0078*/ 	.byte	0x04, 0x36
        /*007a*/ 	.short	(.L_23 - .L_22)
.L_22:
        /*007c*/ 	.word	0x00000008
.L_23:


//--------------------- .nv.callgraph             --------------------------
	.section	.nv.callgraph,"",@"SHT_CUDA_CALLGRAPH"
	.align	4
	.sectionentsize	8
	.align		4
        /*0000*/ 	.word	0x00000000
	.align		4
        /*0004*/ 	.word	0xffffffff
	.align		4
        /*0008*/ 	.word	0x00000000
	.align		4
        /*000c*/ 	.word	0xfffffffe
	.align		4
        /*0010*/ 	.word	0x00000000
	.align		4
        /*0014*/ 	.word	0xfffffffd
	.align		4
        /*0018*/ 	.word	0x00000000
	.align		4
        /*001c*/ 	.word	0xfffffffc


//--------------------- .text._Z6kernelPiS_S_i    --------------------------
	.section	.text._Z6kernelPiS_S_i,"ax",@progbits
	.align	128
        .global         _Z6kernelPiS_S_i
        .type           _Z6kernelPiS_S_i,@function
        .size           _Z6kernelPiS_S_i,(.L_x_7 - _Z6kernelPiS_S_i)
        .other          _Z6kernelPiS_S_i,@"STO_CUDA_ENTRY STV_DEFAULT"
_Z6kernelPiS_S_i:
.text._Z6kernelPiS_S_i:
[----:B------:R-:W-:Y:S01]  /*0000*/  LDC R1, c[0x0][0x37c] ;  /* 0x0000df00ff017b82 */ /* 0x000fe20000000800 */
[----:B------:R-:W0:Y:S07]  /*0010*/  S2R R2, SR_TID.X ;  /* 0x0000000000027919 */ /* 0x000e2e0000002100 */
[----:B------:R-:W1:Y:S01]  /*0020*/  S2UR UR4, SR_CTAID.Y ;  /* 0x00000000000479c3 */ /* 0x000e620000002600 */
[----:B------:R-:W-:Y:S01]  /*0030*/  BSSY.RECONVERGENT B0, `(.L_x_0) ;  /* 0x000008e000007945 */ /* 0x000fe20003800200 */
[----:B------:R-:W-:Y:S01]  /*0040*/  HFMA2 R20, -RZ, RZ, 0, 0 ;  /* 0x00000000ff147431 */ /* 0x000fe200000001ff */
[----:B------:R-:W2:Y:S05]  /*0050*/  S2R R11, SR_TID.Y ;  /* 0x00000000000b7919 */ /* 0x000eaa0000002200 */
[----:B------:R-:W0:Y:S08]  /*0060*/  S2UR UR6, SR_CTAID.X ;  /* 0x00000000000679c3 */ /* 0x000e300000002500 */
[----:B------:R-:W0:Y:S01]  /*0070*/  LDC R3, c[0x0][0x360] ;  /* 0x0000d800ff037b82 */ /* 0x000e220000000800 */
[----:B------:R-:W1:Y:S07]  /*0080*/  LDCU UR5, c[0x0][0x364] ;  /* 0x00006c80ff0577ac */ /* 0x000e6e0008000800 */
[----:B------:R-:W3:Y:S01]  /*0090*/  LDC R0, c[0x0][0x398] ;  /* 0x0000e600ff007b82 */ /* 0x000ee20000000800 */
[----:B-1----:R-:W-:Y:S01]  /*00a0*/  UIMAD UR4, UR4, UR5, URZ ;  /* 0x00000005040472a4 */ /* 0x002fe2000f8e02ff */
[----:B0-----:R-:W-:-:S05]  /*00b0*/  IMAD R3, R3, UR6, R2 ;  /* 0x0000000603037c24 */ /* 0x001fca000f8e0202 */
[----:B--2---:R-:W-:Y:S01]  /*00c0*/  IADD3 R5, PT, PT, R11, UR4, RZ ;  /* 0x000000040b057c10 */ /* 0x004fe2000fffe0ff */
[----:B------:R-:W0:Y:S03]  /*00d0*/  LDCU.64 UR6, c[0x0][0x358] ;  /* 0x00006b00ff0677ac */ /* 0x000e260008000a00 */
[----:B------:R-:W-:-:S04]  /*00e0*/  VIMNMX R7, PT, PT, R3, R5, !PT ;  /* 0x0000000503077248 */ /* 0x000fc80007fe0100 */
[----:B---3--:R-:W-:-:S13]  /*00f0*/  ISETP.GE.AND P0, PT, R7, R0, PT ;  /* 0x000000000700720c */ /* 0x008fda0003f06270 */
[----:B0-----:R-:W-:Y:S05]  /*0100*/  @P0 BRA `(.L_x_1) ;  /* 0x0000000800000947 */ /* 0x001fea0003800000 */
[C---:B------:R-:W-:Y:S01]  /*0110*/  ISETP.GE.U32.AND P1, PT, R0.reuse, 0x8, PT ;  /* 0x000000080000780c */ /* 0x040fe20003f26070 */
[----:B------:R-:W-:Y:S01]  /*0120*/  IMAD R4, R3, R0, RZ ;  /* 0x0000000003047224 */ /* 0x000fe200078e02ff */
[----:B------:R-:W-:Y:S02]  /*0130*/  LOP3.LUT R2, R0, 0x7, RZ, 0xc0, !PT ;  /* 0x0000000700027812 */ /* 0x000fe400078ec0ff */
[----:B------:R-:W-:Y:S02]  /*0140*/  MOV R9, RZ ;  /* 0x000000ff00097202 */ /* 0x000fe40000000f00 */
[----:B------:R-:W-:Y:S02]  /*0150*/  ISETP.NE.AND P0, PT, R2, RZ, PT ;  /* 0x000000ff0200720c */ /* 0x000fe40003f05270 */
[----:B------:R-:W-:-:S05]  /*0160*/  MOV R20, RZ ;  /* 0x000000ff00147202 */ /* 0x000fca0000000f00 */
[----:B------:R-:W-:Y:S06]  /*0170*/  @!P1 BRA `(.L_x_2) ;  /* 0x0000000000ec9947 */ /* 0x000fec0003800000 */
[C---:B------:R-:W-:Y:S01]  /*0180*/  LOP3.LUT R9, R0.reuse, 0x7ffffff8, RZ, 0xc0, !PT ;  /* 0x7ffffff800097812 */ /* 0x040fe200078ec0ff */
[C---:B------:R-:W-:Y:S01]  /*0190*/  IMAD R13, R0.reuse, 0x3, R5 ;  /* 0x00000003000d7824 */ /* 0x040fe200078e0205 */
[C---:B------:R-:W-:Y:S01]  /*01a0*/  IADD3 R11, PT, PT, R0.reuse, UR4, R11 ;  /* 0x00000004000b7c10 */ /* 0x040fe2000fffe00b */
[C-C-:B------:R-:W-:Y:S01]  /*01b0*/  IMAD R29, R0.reuse, 0x5, R5.reuse ;  /* 0x00000005001d7824 */ /* 0x140fe200078e0205 */
[CC--:B------:R-:W-:Y:S01]  /*01c0*/  LEA R7, R0.reuse, R5.reuse, 0x1 ;  /* 0x0000000500077211 */ /* 0x0c0fe200078e08ff */
[C-C-:B------:R-:W-:Y:S01]  /*01d0*/  IMAD R6, R0.reuse, 0x6, R5.reuse ;  /* 0x0000000600067824 */ /* 0x140fe200078e0205 */
[C---:B------:R-:W-:Y:S01]  /*01e0*/  LEA R15, R0.reuse, R5, 0x2 ;  /* 0x00000005000f7211 */ /* 0x040fe200078e10ff */
[----:B------:R-:W-:Y:S01]  /*01f0*/  IMAD R8, R0, 0x7, R5 ;  /* 0x0000000700087824 */ /* 0x000fe200078e0205 */
[----:B------:R-:W-:Y:S02]  /*0200*/  MOV R20, RZ ;  /* 0x000000ff00147202 */ /* 0x000fe40000000f00 */
[----:B------:R-:W-:-:S02]  /*0210*/  MOV R14, R4 ;  /* 0x00000004000e7202 */ /* 0x000fc40000000f00 */
[----:B------:R-:W-:Y:S02]  /*0220*/  MOV R10, R5 ;  /* 0x00000005000a7202 */ /* 0x000fe40000000f00 */
[----:B------:R-:W-:-:S07]  /*0230*/  IADD3 R12, PT, PT, -R9, RZ, RZ ;  /* 0x000000ff090c7210 */ /* 0x000fce0007ffe1ff */
.L_x_3:
[----:B------:R-:W0:Y:S08]  /*0240*/  LDC.64 R18, c[0x0][0x388] ;  /* 0x0000e200ff127b82 */ /* 0x000e300000000a00 */
[----:B------:R-:W1:Y:S01]  /*0250*/  LDC.64 R16, c[0x0][0x380] ;  /* 0x0000e000ff107b82 */ /* 0x000e620000000a00 */
[----:B0-----:R-:W-:-:S06]  /*0260*/  IMAD.WIDE.U32 R22, R10, 0x4, R18 ;  /* 0x000000040a167825 */ /* 0x001fcc00078e0012 */
[----:B------:R-:W2:Y:S01]  /*0270*/  LDG.E R22, desc[UR6][R22.64] ;  /* 0x0000000616167981 */ /* 0x000ea2000c1e1900 */
[----:B-1----:R-:W-:-:S05]  /*0280*/  IMAD.WIDE R16, R14, 0x4, R16 ;  /* 0x000000040e107825 */ /* 0x002fca00078e0210 */
[----:B------:R-:W2:Y:S01]  /*0290*/  LDG.E R21, desc[UR6][R16.64] ;  /* 0x0000000610157981 */ /* 0x000ea2000c1e1900 */
[----:B------:R-:W-:-:S03]  /*02a0*/  IMAD.WIDE.U32 R26, R11, 0x4, R18 ;  /* 0x000000040b1a7825 */ /* 0x000fc600078e0012 */
[----:B------:R-:W3:Y:S01]  /*02b0*/  LDG.E R23, desc[UR6][R16.64+0x8] ;  /* 0x0000080610177981 */ /* 0x000ee2000c1e1900 */
[----:B------:R-:W-:-:S03]  /*02c0*/  IMAD.WIDE.U32 R24, R7, 0x4, R18 ;  /* 0x0000000407187825 */ /* 0x000fc600078e0012 */
[----:B------:R-:W4:Y:S04]  /*02d0*/  LDG.E R26, desc[UR6][R26.64] ;  /* 0x000000061a1a7981 */ /* 0x000f28000c1e1900 */
[----:B------:R-:W3:Y:S04]  /*02e0*/  LDG.E R24, desc[UR6][R24.64] ;  /* 0x0000000618187981 */ /* 0x000ee8000c1e1900 */
[----:B------:R-:W5:Y:S01]  /*02f0*/  LDG.E R27, desc[UR6][R16.64+0x10] ;  /* 0x00001006101b7981 */ /* 0x000f62000c1e1900 */
[----:B--2---:R-:W-:-:S03]  /*0300*/  IMAD R21, R21, R22, R20 ;  /* 0x0000001615157224 */ /* 0x004fc600078e0214 */
[----:B------:R-:W4:Y:S02]  /*0310*/  LDG.E R20, desc[UR6][R16.64+0x4] ;  /* 0x0000040610147981 */ /* 0x000f24000c1e1900 */
[----:B----4-:R-:W-:Y:S02]  /*0320*/  IMAD R28, R20, R26, R21 ;  /* 0x0000001a141c7224 */ /* 0x010fe400078e0215 */
[----:B------:R-:W-:-:S04]  /*0330*/  IMAD.WIDE.U32 R20, R13, 0x4, R18 ;  /* 0x000000040d147825 */ /* 0x000fc800078e0012 */
[----:B---3--:R-:W-:Y:S02]  /*0340*/  IMAD R28, R23, R24, R28 ;  /* 0x00000018171c7224 */ /* 0x008fe400078e021c */
[--C-:B------:R-:W-:Y:S01]  /*0350*/  IMAD.WIDE.U32 R22, R15, 0x4, R18.reuse ;  /* 0x000000040f167825 */ /* 0x100fe200078e0012 */
[----:B------:R-:W2:Y:S05]  /*0360*/  LDG.E R20, desc[UR6][R20.64] ;  /* 0x0000000614147981 */ /* 0x000eaa000c1e1900 */
[----:B------:R-:W5:Y:S04]  /*0370*/  LDG.E R22, desc[UR6][R22.64] ;  /* 0x0000000616167981 */ /* 0x000f68000c1e1900 */
[----:B------:R-:W2:Y:S01]  /*0380*/  LDG.E R21, desc[UR6][R16.64+0xc] ;  /* 0x00000c0610157981 */ /* 0x000ea2000c1e1900 */
[----:B------:R-:W-:-:S03]  /*0390*/  IMAD.WIDE.U32 R24, R29, 0x4, R18 ;  /* 0x000000041d187825 */ /* 0x000fc600078e0012 */
[----:B------:R-:W3:Y:S04]  /*03a0*/  LDG.E R23, desc[UR6][R16.64+0x1c] ;  /* 0x00001c0610177981 */ /* 0x000ee8000c1e1900 */
[----:B------:R-:W4:Y:S01]  /*03b0*/  LDG.E R24, desc[UR6][R24.64] ;  /* 0x0000000618187981 */ /* 0x000f22000c1e1900 */
[----:B--2---:R-:W-:-:S03]  /*03c0*/  IMAD R28, R21, R20, R28 ;  /* 0x00000014151c7224 */ /* 0x004fc600078e021c */
[----:B------:R-:W4:Y:S01]  /*03d0*/  LDG.E R21, desc[UR6][R16.64+0x14] ;  /* 0x0000140610157981 */ /* 0x000f22000c1e1900 */
[----:B-----5:R-:W-:Y:S02]  /*03e0*/  IMAD R28, R27, R22, R28 ;  /* 0x000000161b1c7224 */ /* 0x020fe400078e021c */
[--C-:B------:R-:W-:Y:S01]  /*03f0*/  IMAD.WIDE.U32 R26, R6, 0x4, R18.reuse ;  /* 0x00000004061a7825 */ /* 0x100fe200078e0012 */
[----:B------:R-:W2:Y:S03]  /*0400*/  LDG.E R20, desc[UR6][R16.64+0x18] ;  /* 0x0000180610147981 */ /* 0x000ea6000c1e1900 */
[----:B------:R-:W-:Y:S02]  /*0410*/  IMAD.WIDE.U32 R18, R8, 0x4, R18 ;  /* 0x0000000408127825 */ /* 0x000fe400078e0012 */
[----:B------:R-:W2:Y:S04]  /*0420*/  LDG.E R26, desc[UR6][R26.64] ;  /* 0x000000061a1a7981 */ /* 0x000ea8000c1e1900 */
[----:B------:R-:W3:Y:S01]  /*0430*/  LDG.E R18, desc[UR6][R18.64] ;  /* 0x0000000612127981 */ /* 0x000ee2000c1e1900 */
[----:B------:R-:W-:-:S04]  /*0440*/  IADD3 R12, PT, PT, R12, 0x8, RZ ;  /* 0x000000080c0c7810 */ /* 0x000fc80007ffe0ff */
[----:B------:R-:W-:Y:S02]  /*0450*/  ISETP.NE.AND P1, PT, R12, RZ, PT ;  /* 0x000000ff0c00720c */ /* 0x000fe40003f25270 */
[C---:B------:R-:W-:Y:S02]  /*0460*/  LEA R11, R0.reuse, R11, 0x3 ;  /* 0x0000000b000b7211 */ /* 0x040fe400078e18ff */
[C---:B------:R-:W-:Y:S02]  /*0470*/  LEA R7, R0.reuse, R7, 0x3 ;  /* 0x0000000700077211 */ /* 0x040fe400078e18ff */
[C---:B------:R-:W-:Y:S02]  /*0480*/  LEA R13, R0.reuse, R13, 0x3 ;  /* 0x0000000d000d7211 */ /* 0x040fe400078e18ff */
[C---:B------:R-:W-:Y:S02]  /*0490*/  LEA R15, R0.reuse, R15, 0x3 ;  /* 0x0000000f000f7211 */ /* 0x040fe400078e18ff */
[----:B------:R-:W-:-:S02]  /*04a0*/  LEA R29, R0, R29, 0x3 ;  /* 0x0000001d001d7211 */ /* 0x000fc400078e18ff */
[C---:B------:R-:W-:Y:S02]  /*04b0*/  LEA R6, R0.reuse, R6, 0x3 ;  /* 0x0000000600067211 */ /* 0x040fe400078e18ff */
[C---:B------:R-:W-:Y:S02]  /*04c0*/  LEA R8, R0.reuse, R8, 0x3 ;  /* 0x0000000800087211 */ /* 0x040fe400078e18ff */
[----:B------:R-:W-:Y:S02]  /*04d0*/  LEA R10, R0, R10, 0x3 ;  /* 0x0000000a000a7211 */ /* 0x000fe400078e18ff */
[----:B------:R-:W-:Y:S01]  /*04e0*/  IADD3 R14, PT, PT, R14, 0x8, RZ ;  /* 0x000000080e0e7810 */ /* 0x000fe20007ffe0ff */
[----:B----4-:R-:W-:-:S04]  /*04f0*/  IMAD R21, R21, R24, R28 ;  /* 0x0000001815157224 */ /* 0x010fc800078e021c */
[----:B--2---:R-:W-:-:S04]  /*0500*/  IMAD R20, R20, R26, R21 ;  /* 0x0000001a14147224 */ /* 0x004fc800078e0215 */
[----:B---3--:R-:W-:Y:S01]  /*0510*/  IMAD R20, R23, R18, R20 ;  /* 0x0000001217147224 */ /* 0x008fe200078e0214 */
[----:B------:R-:W-:Y:S06]  /*0520*/  @P1 BRA `(.L_x_3) ;  /* 0xfffffffc00441947 */ /* 0x000fec000383ffff */
.L_x_2:
[----:B------:R-:W-:Y:S05]  /*0530*/  @!P0 BRA `(.L_x_4) ;  /* 0x0000000000e48947 */ /* 0x000fea0003800000 */
[----:B------:R-:W-:Y:S02]  /*0540*/  ISETP.GE.U32.AND P0, PT, R2, 0x4, PT ;  /* 0x000000040200780c */ /* 0x000fe40003f06070 */
[----:B------:R-:W-:-:S04]  /*0550*/  LOP3.LUT R8, R0, 0x3, RZ, 0xc0, !PT ;  /* 0x0000000300087812 */ /* 0x000fc800078ec0ff */
[----:B------:R-:W-:-:S07]  /*0560*/  ISETP.NE.AND P1, PT, R8, RZ, PT ;  /* 0x000000ff0800720c */ /* 0x000fce0003f25270 */
[----:B------:R-:W-:Y:S06]  /*0570*/  @!P0 BRA `(.L_x_5) ;  /* 0x0000000000648947 */ /* 0x000fec0003800000 */
[----:B------:R-:W0:Y:S01]  /*0580*/  LDC.64 R6, c[0x0][0x388] ;  /* 0x0000e200ff067b82 */ /* 0x000e220000000a00 */
[----:B------:R-:W-:Y:S01]  /*0590*/  IMAD R15, R9, R0, R5 ;  /* 0x00000000090f7224 */ /* 0x000fe200078e0205 */
[----:B------:R-:W-:-:S04]  /*05a0*/  IADD3 R13, PT, PT, R4, R9, RZ ;  /* 0x00000009040d7210 */ /* 0x000fc80007ffe0ff */
[-C--:B------:R-:W-:Y:S02]  /*05b0*/  IADD3 R17, PT, PT, R15, R0.reuse, RZ ;  /* 0x000000000f117210 */ /* 0x080fe40007ffe0ff */
[----:B------:R-:W1:Y:S02]  /*05c0*/  LDC.64 R10, c[0x0][0x380] ;  /* 0x0000e000ff0a7b82 */ /* 0x000e640000000a00 */
[----:B------:R-:W-:-:S04]  /*05d0*/  IADD3 R21, PT, PT, R17, R0, RZ ;  /* 0x0000000011157210 */ /* 0x000fc80007ffe0ff */
[----:B------:R-:W-:Y:S01]  /*05e0*/  IADD3 R23, PT, PT, R21, R0, RZ ;  /* 0x0000000015177210 */ /* 0x000fe20007ffe0ff */
[----:B0-----:R-:W-:-:S04]  /*05f0*/  IMAD.WIDE.U32 R14, R15, 0x4, R6 ;  /* 0x000000040f0e7825 */ /* 0x001fc800078e0006 */
[----:B------:R-:W-:Y:S02]  /*0600*/  IMAD.WIDE.U32 R16, R17, 0x4, R6 ;  /* 0x0000000411107825 */ /* 0x000fe400078e0006 */
[----:B------:R-:W2:Y:S02]  /*0610*/  LDG.E R14, desc[UR6][R14.64] ;  /* 0x000000060e0e7981 */ /* 0x000ea4000c1e1900 */
[----:B-1----:R-:W-:Y:S02]  /*0620*/  IMAD.WIDE R10, R13, 0x4, R10 ;  /* 0x000000040d0a7825 */ /* 0x002fe400078e020a */
[----:B------:R-:W3:Y:S02]  /*0630*/  LDG.E R16, desc[UR6][R16.64] ;  /* 0x0000000610107981 */ /* 0x000ee4000c1e1900 */
[--C-:B------:R-:W-:Y:S02]  /*0640*/  IMAD.WIDE.U32 R12, R21, 0x4, R6.reuse ;  /* 0x00000004150c7825 */ /* 0x100fe400078e0006 */
[----:B------:R-:W2:Y:S02]  /*0650*/  LDG.E R19, desc[UR6][R10.64] ;  /* 0x000000060a137981 */ /* 0x000ea4000c1e1900 */
[----:B------:R-:W-:-:S02]  /*0660*/  IMAD.WIDE.U32 R6, R23, 0x4, R6 ;  /* 0x0000000417067825 */ /* 0x000fc400078e0006 */
[----:B------:R-:W3:Y:S04]  /*0670*/  LDG.E R21, desc[UR6][R10.64+0x4] ;  /* 0x000004060a157981 */ /* 0x000ee8000c1e1900 */
[----:B------:R-:W4:Y:S04]  /*0680*/  LDG.E R12, desc[UR6][R12.64] ;  /* 0x000000060c0c7981 */ /* 0x000f28000c1e1900 */
[----:B------:R-:W4:Y:S04]  /*0690*/  LDG.E R23, desc[UR6][R10.64+0x8] ;  /* 0x000008060a177981 */ /* 0x000f28000c1e1900 */
[----:B------:R-:W5:Y:S04]  /*06a0*/  LDG.E R25, desc[UR6][R10.64+0xc] ;  /* 0x00000c060a197981 */ /* 0x000f68000c1e1900 */
[----:B------:R-:W5:Y:S01]  /*06b0*/  LDG.E R6, desc[UR6][R6.64] ;  /* 0x0000000606067981 */ /* 0x000f62000c1e1900 */
[----:B------:R-:W-:Y:S01]  /*06c0*/  IADD3 R9, PT, PT, R9, 0x4, RZ ;  /* 0x0000000409097810 */ /* 0x000fe20007ffe0ff */
[----:B--2---:R-:W-:-:S04]  /*06d0*/  IMAD R14, R19, R14, R20 ;  /* 0x0000000e130e7224 */ /* 0x004fc800078e0214 */
[----:B---3--:R-:W-:-:S04]  /*06e0*/  IMAD R14, R21, R16, R14 ;  /* 0x00000010150e7224 */ /* 0x008fc800078e020e */
[----:B----4-:R-:W-:-:S04]  /*06f0*/  IMAD R14, R23, R12, R14 ;  /* 0x0000000c170e7224 */ /* 0x010fc800078e020e */
[----:B-----5:R-:W-:-:S07]  /*0700*/  IMAD R20, R25, R6, R14 ;  /* 0x0000000619147224 */ /* 0x020fce00078e020e */
.L_x_5:
[----:B------:R-:W-:Y:S05]  /*0710*/  @!P1 BRA `(.L_x_4) ;  /* 0x00000000006c9947 */ /* 0x000fea0003800000 */
[----:B------:R-:W0:Y:S01]  /*0720*/  LDC.64 R16, c[0x0][0x388] ;  /* 0x0000e200ff107b82 */ /* 0x000e220000000a00 */
[----:B------:R-:W-:Y:S02]  /*0730*/  ISETP.NE.AND P0, PT, R8, 0x1, PT ;  /* 0x000000010800780c */ /* 0x000fe40003f05270 */
[----:B------:R-:W-:-:S04]  /*0740*/  LOP3.LUT R2, R0, 0x1, RZ, 0xc0, !PT ;  /* 0x0000000100027812 */ /* 0x000fc800078ec0ff */
[----:B------:R-:W-:Y:S01]  /*0750*/  ISETP.NE.U32.AND P1, PT, R2, 0x1, PT ;  /* 0x000000010200780c */ /* 0x000fe20003f25070 */
[----:B------:R-:W1:Y:S06]  /*0760*/  LDC.64 R6, c[0x0][0x380] ;  /* 0x0000e000ff067b82 */ /* 0x000e6c0000000a00 */
[C---:B------:R-:W-:Y:S01]  /*0770*/  @P0 IMAD R15, R9.reuse, R0, R5 ;  /* 0x00000000090f0224 */ /* 0x040fe200078e0205 */
[----:B------:R-:W-:Y:S01]  /*0780*/  @P0 IADD3 R19, PT, PT, R4, R9, RZ ;  /* 0x0000000904130210 */ /* 0x000fe20007ffe0ff */
[----:B------:R-:W2:Y:S01]  /*0790*/  LDC.64 R12, c[0x0][0x380] ;  /* 0x0000e000ff0c7b82 */ /* 0x000ea20000000a00 */
[----:B------:R-:W-:-:S02]  /*07a0*/  @P0 IADD3 R9, PT, PT, R9, 0x2, RZ ;  /* 0x0000000209090810 */ /* 0x000fc40007ffe0ff */
[----:B------:R-:W-:-:S05]  /*07b0*/  @P0 IADD3 R21, PT, PT, R15, R0, RZ ;  /* 0x000000000f150210 */ /* 0x000fca0007ffe0ff */
[----:B------:R-:W3:Y:S01]  /*07c0*/  LDC.64 R10, c[0x0][0x388] ;  /* 0x0000e200ff0a7b82 */ /* 0x000ee20000000a00 */
[----:B0-----:R-:W-:-:S04]  /*07d0*/  @P0 IMAD.WIDE.U32 R14, R15, 0x4, R16 ;  /* 0x000000040f0e0825 */ /* 0x001fc800078e0010 */
[----:B------:R-:W-:Y:S02]  /*07e0*/  @P0 IMAD.WIDE.U32 R16, R21, 0x4, R16 ;  /* 0x0000000415100825 */ /* 0x000fe400078e0010 */
[----:B------:R-:W4:Y:S02]  /*07f0*/  @P0 LDG.E R14, desc[UR6][R14.64] ;  /* 0x000000060e0e0981 */ /* 0x000f24000c1e1900 */
[----:B-1----:R-:W-:Y:S01]  /*0800*/  @P0 IMAD.WIDE R6, R19, 0x4, R6 ;  /* 0x0000000413060825 */ /* 0x002fe200078e0206 */
[----:B------:R-:W-:Y:S01]  /*0810*/  @!P1 IADD3 R19, PT, PT, R4, R9, RZ ;  /* 0x0000000904139210 */ /* 0x000fe20007ffe0ff */
[----:B------:R-:W5:Y:S02]  /*0820*/  @P0 LDG.E R16, desc[UR6][R16.64] ;  /* 0x0000000610100981 */ /* 0x000f64000c1e1900 */
[----:B------:R-:W-:Y:S02]  /*0830*/  @!P1 IMAD R9, R9, R0, R5 ;  /* 0x0000000009099224 */ /* 0x000fe400078e0205 */
[----:B------:R-:W4:Y:S01]  /*0840*/  @P0 LDG.E R21, desc[UR6][R6.64] ;  /* 0x0000000606150981 */ /* 0x000f22000c1e1900 */
[----:B--2---:R-:W-:-:S03]  /*0850*/  @!P1 IMAD.WIDE R12, R19, 0x4, R12 ;  /* 0x00000004130c9825 */ /* 0x004fc600078e020c */
[----:B------:R-:W5:Y:S04]  /*0860*/  @P0 LDG.E R2, desc[UR6][R6.64+0x4] ;  /* 0x0000040606020981 */ /* 0x000f68000c1e1900 */
[----:B------:R-:W2:Y:S01]  /*0870*/  @!P1 LDG.E R13, desc[UR6][R12.64] ;  /* 0x000000060c0d9981 */ /* 0x000ea2000c1e1900 */
[----:B---3--:R-:W-:-:S06]  /*0880*/  @!P1 IMAD.WIDE.U32 R10, R9, 0x4, R10 ;  /* 0x00000004090a9825 */ /* 0x008fcc00078e000a */
[----:B------:R-:W2:Y:S01]  /*0890*/  @!P1 LDG.E R10, desc[UR6][R10.64] ;  /* 0x000000060a0a9981 */ /* 0x000ea2000c1e1900 */
[----:B----4-:R-:W-:-:S04]  /*08a0*/  @P0 IMAD R21, R21, R14, R20 ;  /* 0x0000000e15150224 */ /* 0x010fc800078e0214 */
[----:B-----5:R-:W-:-:S04]  /*08b0*/  @P0 IMAD R20, R2, R16, R21 ;  /* 0x0000001002140224 */ /* 0x020fc800078e0215 */
[----:B--2---:R-:W-:-:S07]  /*08c0*/  @!P1 IMAD R20, R13, R10, R20 ;  /* 0x0000000a0d149224 */ /* 0x004fce00078e0214 */
.L_x_4:
[----:B------:R-:W0:Y:S01]  /*08d0*/  LDC.64 R6, c[0x0][0x390] ;  /* 0x0000e400ff067b82 */ /* 0x000e220000000a00 */
[----:B------:R-:W-:-:S05]  /*08e0*/  IADD3 R9, PT, PT, R5, R4, RZ ;  /* 0x0000000405097210 */ /* 0x000fca0007ffe0ff */
[----:B0-----:R-:W-:-:S05]  /*08f0*/  IMAD.WIDE R6, R9, 0x4, R6 ;  /* 0x0000000409067825 */ /* 0x001fca00078e0206 */
[----:B------:R0:W-:Y:S02]  /*0900*/  STG.E desc[UR6][R6.64], R20 ;  /* 0x0000001406007986 */ /* 0x0001e4000c101906 */
.L_x_1:
[----:B------:R-:W-:Y:S05]  /*0910*/  BSYNC.RECONVERGENT B0 ;  /* 0x0000000000007941 */ /* 0x000fea0003800200 */
.L_x_0:
[----:B0-----:R-:W0:Y:S01]  /*0920*/  LDC.64 R6, c[0x0][0x390] ;  /* 0x0000e400ff067b82 */ /* 0x001e220000000a00 */
[----:B------:R-:W-:-:S04]  /*0930*/  IMAD R3, R3, R0, R5 ;  /* 0x0000000003037224 */ /* 0x000fc800078e0205 */
[----:B0-----:R-:W-:-:S05]  /*0940*/  IMAD.WIDE R2, R3, 0x4, R6 ;  /* 0x0000000403027825 */ /* 0x001fca00078e0206 */
[----:B------:R-:W-:Y:S01]  /*0950*/  STG.E desc[UR6][R2.64], R20 ;  /* 0x0000001402007986 */ /* 0x000fe2000c101906 */
[----:B------:R-:W-:Y:S05]  /*0960*/  EXIT ;  /* 0x000000000000794d */ /* 0x000fea0003800000 */
.L_x_6:
[----:B------:R-:W-:-:S00]  /*0970*/  BRA `(.L_x_6) ;  /* 0xfffffffc00fc7947 */ /* 0x000fc0000383ffff */
[----:B------:R-:W-:-:S00]  /*0980*/  NOP ;  /* 0x0000000000007918 */ /* 0x000fc00000000000 */
[----:B------:R-:W-:-:S00]  /*0990*/  NOP ;  /* 0x0000000000007918 */ /* 0x000fc00000000000 */
[----:B------:R-:W-:-:S00]  /*09a0*/  NOP ;  /* 0x0000000000007918 */ /* 0x000fc00000000000 */
[----:B------:R-:W-:-:S00]  /*09b0*/  NOP ;  /* 0x0000000000007918 */ /* 0x000fc00000000000 */
[----:B------:R-:W-:-:S00]  /*09c0*/  NOP ;  /* 0x0000000000007918 */ /* 0x000fc00000000000 */
[----:B------:R-:W-:-:S00]  /*09d0*/  NOP ;  /* 0x0000000000007918 */ /* 0x000fc00000000000 */
[----:B------:R-:W-:-:S00]  /*09e0*/  NOP ;  /* 0x0000000000007918 */ /* 0x000fc00000000000 */
[----:B------:R-:W-:-:S00]  /*09f0*/  NOP ;  /* 0x0000000000007918 */ /* 0x000fc00000000000 */
.L_x_7:


//--------------------- .nv.shared.reserved.0     --------------------------
	.section	.nv.shared.reserved.0,"aw",@nobits
	.weak		__nv_reservedSMEM_offset_0_alias
	.size		__nv_reservedSMEM_offset_0_alias, 0, 64
	.other		__nv_reservedSMEM_offset_0_alias,@"STO_CUDA_RESERVED_SHARED STV_DEFAULT"
__nv_reservedSMEM_offset_0_alias:
	.zero		0
	.zero		64


//--------------------- .nv.constant0._Z6kernelPiS_S_i --------------------------
	.section	.nv.constant0._Z6kernelPiS_S_i,"a",@progbits
	.sectionflags	@""
	.align	4
.nv.constant0._Z6kernelPiS_S_i:
	.zero		924


//--------------------- SYMBOLS --------------------------

	.type		.nv.reservedSmem.offset0,@object
	.size		.nv.reservedSmem.offset0,0x4
